//
// Generated by NVIDIA NVVM Compiler
//
// Compiler Build ID: CL-36424714
// Cuda compilation tools, release 13.0, V13.0.88
// Based on NVVM 20.0.0
//

.version 9.0
.target sm_100
.address_size 64

	// .globl	_Z15matrixOperationPcPiS_

.visible .entry _Z15matrixOperationPcPiS_(
	.param .u64 .ptr .align 1 _Z15matrixOperationPcPiS__param_0,
	.param .u64 .ptr .align 1 _Z15matrixOperationPcPiS__param_1,
	.param .u64 .ptr .align 1 _Z15matrixOperationPcPiS__param_2
)
{
	.reg .pred 	%p<12>;
	.reg .b16 	%rs<2>;
	.reg .b32 	%r<110>;
	.reg .b64 	%rd<26>;

	ld.param.u64 	%rd10, [_Z15matrixOperationPcPiS__param_0];
	ld.param.u64 	%rd12, [_Z15matrixOperationPcPiS__param_1];
	ld.param.u64 	%rd11, [_Z15matrixOperationPcPiS__param_2];
	cvta.to.global.u64 	%rd1, %rd12;
	mov.u32 	%r1, %tid.x;
	setp.eq.s32 	%p1, %r1, 0;
	mov.b32 	%r106, 0;
	@%p1 bra 	$L__BB0_13;
	and.b32  	%r2, %r1, 15;
	setp.lt.u32 	%p2, %r1, 16;
	mov.b32 	%r96, 0;
	mov.u32 	%r106, %r96;
	@%p2 bra 	$L__BB0_4;
	and.b32  	%r96, %r1, 1008;
	neg.s32 	%r107, %r96;
	add.s64 	%rd25, %rd1, 32;
	mov.b32 	%r106, 0;
$L__BB0_3:
	.pragma "nounroll";
	ld.global.u32 	%r36, [%rd25+-32];
	add.s32 	%r37, %r36, %r106;
	ld.global.u32 	%r38, [%rd25+-28];
	add.s32 	%r39, %r38, %r37;
	ld.global.u32 	%r40, [%rd25+-24];
	add.s32 	%r41, %r40, %r39;
	ld.global.u32 	%r42, [%rd25+-20];
	add.s32 	%r43, %r42, %r41;
	ld.global.u32 	%r44, [%rd25+-16];
	add.s32 	%r45, %r44, %r43;
	ld.global.u32 	%r46, [%rd25+-12];
	add.s32 	%r47, %r46, %r45;
	ld.global.u32 	%r48, [%rd25+-8];
	add.s32 	%r49, %r48, %r47;
	ld.global.u32 	%r50, [%rd25+-4];
	add.s32 	%r51, %r50, %r49;
	ld.global.u32 	%r52, [%rd25];
	add.s32 	%r53, %r52, %r51;
	ld.global.u32 	%r54, [%rd25+4];
	add.s32 	%r55, %r54, %r53;
	ld.global.u32 	%r56, [%rd25+8];
	add.s32 	%r57, %r56, %r55;
	ld.global.u32 	%r58, [%rd25+12];
	add.s32 	%r59, %r58, %r57;
	ld.global.u32 	%r60, [%rd25+16];
	add.s32 	%r61, %r60, %r59;
	ld.global.u32 	%r62, [%rd25+20];
	add.s32 	%r63, %r62, %r61;
	ld.global.u32 	%r64, [%rd25+24];
	add.s32 	%r65, %r64, %r63;
	ld.global.u32 	%r66, [%rd25+28];
	add.s32 	%r106, %r66, %r65;
	add.s32 	%r107, %r107, 16;
	add.s64 	%rd25, %rd25, 64;
	setp.eq.s32 	%p3, %r107, 0;
	@%p3 bra 	$L__BB0_4;
	bra.uni 	$L__BB0_3;
$L__BB0_4:
	setp.eq.s32 	%p4, %r2, 0;
	@%p4 bra 	$L__BB0_13;
	and.b32  	%r8, %r1, 7;
	setp.lt.u32 	%p5, %r2, 8;
	@%p5 bra 	$L__BB0_7;
	mul.wide.u32 	%rd13, %r96, 4;
	add.s64 	%rd14, %rd1, %rd13;
	ld.global.u32 	%r68, [%rd14];
	add.s32 	%r69, %r68, %r106;
	ld.global.u32 	%r70, [%rd14+4];
	add.s32 	%r71, %r70, %r69;
	ld.global.u32 	%r72, [%rd14+8];
	add.s32 	%r73, %r72, %r71;
	ld.global.u32 	%r74, [%rd14+12];
	add.s32 	%r75, %r74, %r73;
	ld.global.u32 	%r76, [%rd14+16];
	add.s32 	%r77, %r76, %r75;
	ld.global.u32 	%r78, [%rd14+20];
	add.s32 	%r79, %r78, %r77;
	ld.global.u32 	%r80, [%rd14+24];
	add.s32 	%r81, %r80, %r79;
	ld.global.u32 	%r82, [%rd14+28];
	add.s32 	%r106, %r82, %r81;
	add.s32 	%r96, %r96, 8;
$L__BB0_7:
	setp.eq.s32 	%p6, %r8, 0;
	@%p6 bra 	$L__BB0_13;
	and.b32  	%r14, %r1, 3;
	setp.lt.u32 	%p7, %r8, 4;
	@%p7 bra 	$L__BB0_10;
	mul.wide.u32 	%rd15, %r96, 4;
	add.s64 	%rd16, %rd1, %rd15;
	ld.global.u32 	%r84, [%rd16];
	add.s32 	%r85, %r84, %r106;
	ld.global.u32 	%r86, [%rd16+4];
	add.s32 	%r87, %r86, %r85;
	ld.global.u32 	%r88, [%rd16+8];
	add.s32 	%r89, %r88, %r87;
	ld.global.u32 	%r90, [%rd16+12];
	add.s32 	%r106, %r90, %r89;
	add.s32 	%r96, %r96, 4;
$L__BB0_10:
	setp.eq.s32 	%p8, %r14, 0;
	@%p8 bra 	$L__BB0_13;
	mul.wide.u32 	%rd17, %r96, 4;
	add.s64 	%rd24, %rd1, %rd17;
	neg.s32 	%r104, %r14;
$L__BB0_12:
	.pragma "nounroll";
	ld.global.u32 	%r91, [%rd24];
	add.s32 	%r106, %r91, %r106;
	add.s64 	%rd24, %rd24, 4;
	add.s32 	%r104, %r104, 1;
	setp.ne.s32 	%p9, %r104, 0;
	@%p9 bra 	$L__BB0_12;
$L__BB0_13:
	mul.wide.u32 	%rd18, %r1, 4;
	add.s64 	%rd6, %rd1, %rd18;
	ld.global.u32 	%r92, [%rd6];
	setp.lt.s32 	%p10, %r92, 1;
	@%p10 bra 	$L__BB0_16;
	cvt.u64.u32 	%rd19, %r1;
	cvta.to.global.u64 	%rd20, %rd10;
	add.s64 	%rd21, %rd20, %rd19;
	ld.global.u8 	%rs1, [%rd21];
	cvta.to.global.u64 	%rd7, %rd11;
	mov.u32 	%r109, %r106;
$L__BB0_15:
	cvt.s64.s32 	%rd22, %r109;
	add.s64 	%rd23, %rd7, %rd22;
	st.global.u8 	[%rd23], %rs1;
	add.s32 	%r109, %r109, 1;
	ld.global.u32 	%r93, [%rd6];
	add.s32 	%r94, %r93, %r106;
	setp.lt.s32 	%p11, %r109, %r94;
	@%p11 bra 	$L__BB0_15;
$L__BB0_16:
	ret;

}


// ===== COMPILED SASS (sm_100) =====

	.target	sm_100

	.elftype	@"ET_EXEC"


//--------------------- .note.nv.tkinfo           --------------------------
	.section	.note.nv.tkinfo,"",@"SHT_NOTE"
	.sectionflags	@"SHF_NOTE_NV_TKINFO"
	.tkinfo
        /*0018*/ 	.word	0x00000002
        /*0030*/ 	.string	""
        /*0030*/ 	.string	"ptxas"
        /*0030*/ 	.string	"Cuda compilation tools, release 13.0, V13.0.88"
        /*0030*/ 	.string	"Build cuda_13.0.r13.0/compiler.36424714_0"
        /*0030*/ 	.string	"-arch sm_100 -m 64 "



//--------------------- .note.nv.cuinfo           --------------------------
	.section	.note.nv.cuinfo,"",@"SHT_NOTE"
	.sectionflags	@"SHF_NOTE_NV_CUINFO"
        /*0018*/ 	.short	0x0002
        /*001a*/ 	.short	0x0064
        /*001c*/ 	.short	0x0082
	.zero		2


//--------------------- .nv.info                  --------------------------
	.section	.nv.info,"",@"SHT_CUDA_INFO"
	.align	4


	//----- nvinfo : EIATTR_REGCOUNT
	.align		4
        /*0000*/ 	.byte	0x04, 0x2f
        /*0002*/ 	.short	(.L_1 - .L_0)
	.align		4
.L_0:
        /*0004*/ 	.word	index@(_Z15matrixOperationPcPiS_)
        /*0008*/ 	.word	0x0000001a


	//----- nvinfo : EIATTR_FRAME_SIZE
	.align		4
.L_1:
        /*000c*/ 	.byte	0x04, 0x11
        /*000e*/ 	.short	(.L_3 - .L_2)
	.align		4
.L_2:
        /*0010*/ 	.word	index@(_Z15matrixOperationPcPiS_)
        /*0014*/ 	.word	0x00000000


	//----- nvinfo : EIATTR_MIN_STACK_SIZE
	.align		4
.L_3:
        /*0018*/ 	.byte	0x04, 0x12
        /*001a*/ 	.short	(.L_5 - .L_4)
	.align		4
.L_4:
        /*001c*/ 	.word	index@(_Z15matrixOperationPcPiS_)
        /*0020*/ 	.word	0x00000000
.L_5:


//--------------------- .nv.compat                --------------------------
	.section	.nv.compat,"",@"SHT_CUDA_COMPAT_INFO"
	.align	4
        /*0000*/ 	.byte	0x02, 0x09, 0x00, 0x00, 0x02, 0x02, 0x01, 0x00, 0x02, 0x05, 0x05, 0x00, 0x03, 0x07, 0x01, 0x01
        /*0010*/ 	.byte	0x02, 0x03, 0x00, 0x00, 0x02, 0x06, 0x01, 0x00, 0x04, 0x0b, 0x08, 0x00, 0x09, 0x00, 0x00, 0x00
        /*0020*/ 	.byte	0x00, 0x00, 0x00, 0x00


//--------------------- .nv.info._Z15matrixOperationPcPiS_ --------------------------
	.section	.nv.info._Z15matrixOperationPcPiS_,"",@"SHT_CUDA_INFO"
	.sectionflags	@""
	.align	4


	//----- nvinfo : EIATTR_CUDA_API_VERSION
	.align		4
        /*0000*/ 	.byte	0x04, 0x37
        /*0002*/ 	.short	(.L_7 - .L_6)
.L_6:
        /*0004*/ 	.word	0x00000082


	//----- nvinfo : EIATTR_KPARAM_INFO
	.align		4
.L_7:
        /*0008*/ 	.byte	0x04, 0x17
        /*000a*/ 	.short	(.L_9 - .L_8)
.L_8:
        /*000c*/ 	.word	0x00000000
        /*0010*/ 	.short	0x0002
        /*0012*/ 	.short	0x0010
        /*0014*/ 	.byte	0x00, 0xf5, 0x21, 0x00


	//----- nvinfo : EIATTR_KPARAM_INFO
	.align		4
.L_9:
        /*0018*/ 	.byte	0x04, 0x17
        /*001a*/ 	.short	(.L_11 - .L_10)
.L_10:
        /*001c*/ 	.word	0x00000000
        /*0020*/ 	.short	0x0001
        /*0022*/ 	.short	0x0008
        /*0024*/ 	.byte	0x00, 0xf5, 0x21, 0x00


	//----- nvinfo : EIATTR_KPARAM_INFO
	.align		4
.L_11:
        /*0028*/ 	.byte	0x04, 0x17
        /*002a*/ 	.short	(.L_13 - .L_12)
.L_12:
        /*002c*/ 	.word	0x00000000
        /*0030*/ 	.short	0x0000
        /*0032*/ 	.short	0x0000
        /*0034*/ 	.byte	0x00, 0xf5, 0x21, 0x00


	//----- nvinfo : EIATTR_SPARSE_MMA_MASK
	.align		4
.L_13:
        /*0038*/ 	.byte	0x03, 0x50
        /*003a*/ 	.short	0x0000


	//----- nvinfo : EIATTR_MAXREG_COUNT
	.align		4
        /*003c*/ 	.byte	0x03, 0x1b
        /*003e*/ 	.short	0x00ff


	//----- nvinfo : EIATTR_MERCURY_ISA_VERSION
	.align		4
        /*0040*/ 	.byte	0x03, 0x5f
        /*0042*/ 	.short	0x0101


	//----- nvinfo : EIATTR_VRC_CTA_INIT_COUNT
	.align		4
        /*0044*/ 	.byte	0x02, 0x4a
	.zero		1
	.zero		1


	//----- nvinfo : EIATTR_EXIT_INSTR_OFFSETS
	.align		4
        /*0048*/ 	.byte	0x04, 0x1c
        /*004a*/ 	.short	(.L_15 - .L_14)


	//   ....[0]....
.L_14:
        /*004c*/ 	.word	0x000006b0


	//   ....[1]....
        /*0050*/ 	.word	0x000007a0


	//----- nvinfo : EIATTR_CRS_STACK_SIZE
	.align		4
.L_15:
        /*0054*/ 	.byte	0x04, 0x1e
        /*0056*/ 	.short	(.L_17 - .L_16)
.L_16:
        /*0058*/ 	.word	0x00000000


	//----- nvinfo : EIATTR_CBANK_PARAM_SIZE
	.align		4
.L_17:
        /*005c*/ 	.byte	0x03, 0x19
        /*005e*/ 	.short	0x0018


	//----- nvinfo : EIATTR_PARAM_CBANK
	.align		4
        /*0060*/ 	.byte	0x04, 0x0a
        /*0062*/ 	.short	(.L_19 - .L_18)
	.align		4
.L_18:
        /*0064*/ 	.word	index@(.nv.constant0._Z15matrixOperationPcPiS_)
        /*0068*/ 	.short	0x0380
        /*006a*/ 	.short	0x0018


	//----- nvinfo : EIATTR_SW_WAR
	.align		4
.L_19:
        /*006c*/ 	.byte	0x04, 0x36
        /*006e*/ 	.short	(.L_21 - .L_20)
.L_20:
        /*0070*/ 	.word	0x00000008
.L_21:


//--------------------- .nv.callgraph             --------------------------
	.section	.nv.callgraph,"",@"SHT_CUDA_CALLGRAPH"
	.align	4
	.sectionentsize	8
	.align		4
        /*0000*/ 	.word	0x00000000
	.align		4
        /*0004*/ 	.word	0xffffffff
	.align		4
        /*0008*/ 	.word	0x00000000
	.align		4
        /*000c*/ 	.word	0xfffffffe
	.align		4
        /*0010*/ 	.word	0x00000000
	.align		4
        /*0014*/ 	.word	0xfffffffd
	.align		4
        /*0018*/ 	.word	0x00000000
	.align		4
        /*001c*/ 	.word	0xfffffffc


//--------------------- .text._Z15matrixOperationPcPiS_ --------------------------
	.section	.text._Z15matrixOperationPcPiS_,"ax",@progbits
	.align	128
        .global         _Z15matrixOperationPcPiS_
        .type           _Z15matrixOperationPcPiS_,@function
        .size           _Z15matrixOperationPcPiS_,(.L_x_12 - _Z15matrixOperationPcPiS_)
        .other          _Z15matrixOperationPcPiS_,@"STO_CUDA_ENTRY STV_DEFAULT"
_Z15matrixOperationPcPiS_:
.text._Z15matrixOperationPcPiS_:
[----:B------:R-:W-:Y:S01]  /*0000*/  LDC R1, c[0x0][0x37c] ;  /* 0x0000df00ff017b82 */ /* 0x000fe20000000800 */
[----:B------:R-:W0:Y:S01]  /*0010*/  S2R R2, SR_TID.X ;  /* 0x0000000000027919 */ /* 0x000e220000002100 */
[----:B------:R-:W1:Y:S01]  /*0020*/  LDCU.64 UR6, c[0x0][0x358] ;  /* 0x00006b00ff0677ac */ /* 0x000e620008000a00 */
[----:B------:R-:W-:Y:S01]  /*0030*/  BSSY.RECONVERGENT B0, `(.L_x_0) ;  /* 0x0000063000007945 */ /* 0x000fe20003800200 */
[----:B------:R-:W-:Y:S01]  /*0040*/  IMAD.MOV.U32 R0, RZ, RZ, RZ ;  /* 0x000000ffff007224 */ /* 0x000fe200078e00ff */
[----:B0-----:R-:W-:-:S13]  /*0050*/  ISETP.NE.AND P0, PT, R2, RZ, PT ;  /* 0x000000ff0200720c */ /* 0x001fda0003f05270 */
[----:B-1----:R-:W-:Y:S05]  /*0060*/  @!P0 BRA `(.L_x_1) ;  /* 0x00000004007c8947 */ /* 0x002fea0003800000 */
[C---:B------:R-:W-:Y:S01]  /*0070*/  ISETP.GE.U32.AND P1, PT, R2.reuse, 0x10, PT ;  /* 0x000000100200780c */ /* 0x040fe20003f26070 */
[----:B------:R-:W-:Y:S01]  /*0080*/  BSSY.RECONVERGENT B1, `(.L_x_2) ;  /* 0x000002c000017945 */ /* 0x000fe20003800200 */
[----:B------:R-:W-:Y:S01]  /*0090*/  LOP3.LUT R23, R2, 0xf, RZ, 0xc0, !PT ;  /* 0x0000000f02177812 */ /* 0x000fe200078ec0ff */
[----:B------:R-:W-:Y:S02]  /*00a0*/  IMAD.MOV.U32 R3, RZ, RZ, RZ ;  /* 0x000000ffff037224 */ /* 0x000fe400078e00ff */
[----:B------:R-:W-:Y:S01]  /*00b0*/  IMAD.MOV.U32 R0, RZ, RZ, RZ ;  /* 0x000000ffff007224 */ /* 0x000fe200078e00ff */
[----:B------:R-:W-:-:S07]  /*00c0*/  ISETP.NE.AND P0, PT, R23, RZ, PT ;  /* 0x000000ff1700720c */ /* 0x000fce0003f05270 */
[----:B------:R-:W-:Y:S06]  /*00d0*/  @!P1 BRA `(.L_x_3) ;  /* 0x0000000000989947 */ /* 0x000fec0003800000 */
[----:B------:R-:W0:Y:S01]  /*00e0*/  LDCU.64 UR4, c[0x0][0x388] ;  /* 0x00007100ff0477ac */ /* 0x000e220008000a00 */
[----:B------:R-:W-:Y:S01]  /*00f0*/  LOP3.LUT R3, R2, 0x3f0, RZ, 0xc0, !PT ;  /* 0x000003f002037812 */ /* 0x000fe200078ec0ff */
[----:B------:R-:W-:-:S04]  /*0100*/  IMAD.MOV.U32 R0, RZ, RZ, RZ ;  /* 0x000000ffff007224 */ /* 0x000fc800078e00ff */
[----:B------:R-:W-:Y:S01]  /*0110*/  IMAD.MOV R6, RZ, RZ, -R3 ;  /* 0x000000ffff067224 */ /* 0x000fe200078e0a03 */
[----:B0-----:R-:W-:-:S04]  /*0120*/  UIADD3 UR4, UP0, UPT, UR4, 0x20, URZ ;  /* 0x0000002004047890 */ /* 0x001fc8000ff1e0ff */
[----:B------:R-:W-:Y:S02]  /*0130*/  UIADD3.X UR5, UPT, UPT, URZ, UR5, URZ, UP0, !UPT ;  /* 0x00000005ff057290 */ /* 0x000fe400087fe4ff */
[----:B------:R-:W-:-:S04]  /*0140*/  IMAD.U32 R12, RZ, RZ, UR4 ;  /* 0x00000004ff0c7e24 */ /* 0x000fc8000f8e00ff */
[----:B------:R-:W-:-:S07]  /*0150*/  IMAD.U32 R5, RZ, RZ, UR5 ;  /* 0x00000005ff057e24 */ /* 0x000fce000f8e00ff */
.L_x_4:
[----:B------:R-:W-:-:S05]  /*0160*/  IMAD.MOV.U32 R4, RZ, RZ, R12 ;  /* 0x000000ffff047224 */ /* 0x000fca00078e000c */
[----:B------:R-:W2:Y:S04]  /*0170*/  LDG.E R11, desc[UR6][R4.64+-0x20] ;  /* 0xffffe006040b7981 */ /* 0x000ea8000c1e1900 */
[----:B------:R-:W2:Y:S04]  /*0180*/  LDG.E R12, desc[UR6][R4.64+-0x1c] ;  /* 0xffffe406040c7981 */ /* 0x000ea8000c1e1900 */
[----:B------:R-:W3:Y:S04]  /*0190*/  LDG.E R14, desc[UR6][R4.64+-0x18] ;  /* 0xffffe806040e7981 */ /* 0x000ee8000c1e1900 */
[----:B------:R-:W3:Y:S04]  /*01a0*/  LDG.E R13, desc[UR6][R4.64+-0x14] ;  /* 0xffffec06040d7981 */ /* 0x000ee8000c1e1900 */
[----:B------:R-:W4:Y:S04]  /*01b0*/  LDG.E R16, desc[UR6][R4.64+-0x10] ;  /* 0xfffff00604107981 */ /* 0x000f28000c1e1900 */
[----:B------:R-:W4:Y:S04]  /*01c0*/  LDG.E R15, desc[UR6][R4.64+-0xc] ;  /* 0xfffff406040f7981 */ /* 0x000f28000c1e1900 */
[----:B------:R-:W5:Y:S04]  /*01d0*/  LDG.E R18, desc[UR6][R4.64+-0x8] ;  /* 0xfffff80604127981 */ /* 0x000f68000c1e1900 */
        /* <DEDUP_REMOVED lines=8> */
[----:B------:R0:W5:Y:S01]  /*0260*/  LDG.E R7, desc[UR6][R4.64+0x1c] ;  /* 0x00001c0604077981 */ /* 0x000162000c1e1900 */
[----:B------:R-:W-:-:S05]  /*0270*/  VIADD R6, R6, 0x10 ;  /* 0x0000001006067836 */ /* 0x000fca0000000000 */
[----:B------:R-:W-:Y:S02]  /*0280*/  ISETP.NE.AND P1, PT, R6, RZ, PT ;  /* 0x000000ff0600720c */ /* 0x000fe40003f25270 */
[----:B--2---:R-:W-:Y:S02]  /*0290*/  IADD3 R11, PT, PT, R12, R11, R0 ;  /* 0x0000000b0c0b7210 */ /* 0x004fe40007ffe000 */
[----:B------:R-:W-:-:S05]  /*02a0*/  IADD3 R12, P2, PT, R4, 0x40, RZ ;  /* 0x00000040040c7810 */ /* 0x000fca0007f5e0ff */
[----:B0-----:R-:W-:Y:S01]  /*02b0*/  IMAD.X R5, RZ, RZ, R5, P2 ;  /* 0x000000ffff057224 */ /* 0x001fe200010e0605 */
[----:B---3--:R-:W-:-:S04]  /*02c0*/  IADD3 R11, PT, PT, R13, R14, R11 ;  /* 0x0000000e0d0b7210 */ /* 0x008fc80007ffe00b */
[----:B----4-:R-:W-:-:S04]  /*02d0*/  IADD3 R11, PT, PT, R15, R16, R11 ;  /* 0x000000100f0b7210 */ /* 0x010fc80007ffe00b */
[----:B-----5:R-:W-:-:S04]  /*02e0*/  IADD3 R11, PT, PT, R17, R18, R11 ;  /* 0x00000012110b7210 */ /* 0x020fc80007ffe00b */
[----:B------:R-:W-:-:S04]  /*02f0*/  IADD3 R11, PT, PT, R19, R20, R11 ;  /* 0x00000014130b7210 */ /* 0x000fc80007ffe00b */
[----:B------:R-:W-:-:S04]  /*0300*/  IADD3 R11, PT, PT, R21, R22, R11 ;  /* 0x00000016150b7210 */ /* 0x000fc80007ffe00b */
[----:B------:R-:W-:-:S04]  /*0310*/  IADD3 R9, PT, PT, R10, R9, R11 ;  /* 0x000000090a097210 */ /* 0x000fc80007ffe00b */
[----:B------:R-:W-:Y:S01]  /*0320*/  IADD3 R0, PT, PT, R7, R8, R9 ;  /* 0x0000000807007210 */ /* 0x000fe20007ffe009 */
[----:B------:R-:W-:Y:S06]  /*0330*/  @P1 BRA `(.L_x_4) ;  /* 0xfffffffc00881947 */ /* 0x000fec000383ffff */
.L_x_3:
[----:B------:R-:W-:Y:S05]  /*0340*/  BSYNC.RECONVERGENT B1 ;  /* 0x0000000000017941 */ /* 0x000fea0003800200 */
.L_x_2:
[----:B------:R-:W-:Y:S05]  /*0350*/  @!P0 BRA `(.L_x_1) ;  /* 0x0000000000c08947 */ /* 0x000fea0003800000 */
[----:B------:R-:W-:Y:S01]  /*0360*/  ISETP.GE.U32.AND P0, PT, R23, 0x8, PT ;  /* 0x000000081700780c */ /* 0x000fe20003f06070 */
[----:B------:R-:W-:Y:S01]  /*0370*/  BSSY.RECONVERGENT B1, `(.L_x_5) ;  /* 0x0000013000017945 */ /* 0x000fe20003800200 */
[----:B------:R-:W-:-:S04]  /*0380*/  LOP3.LUT R14, R2, 0x7, RZ, 0xc0, !PT ;  /* 0x00000007020e7812 */ /* 0x000fc800078ec0ff */
[----:B------:R-:W-:-:S07]  /*0390*/  ISETP.NE.AND P1, PT, R14, RZ, PT ;  /* 0x000000ff0e00720c */ /* 0x000fce0003f25270 */
[----:B------:R-:W-:Y:S06]  /*03a0*/  @!P0 BRA `(.L_x_6) ;  /* 0x00000000003c8947 */ /* 0x000fec0003800000 */
[----:B------:R-:W0:Y:S02]  /*03b0*/  LDC.64 R4, c[0x0][0x388] ;  /* 0x0000e200ff047b82 */ /* 0x000e240000000a00 */
[----:B0-----:R-:W-:-:S05]  /*03c0*/  IMAD.WIDE.U32 R4, R3, 0x4, R4 ;  /* 0x0000000403047825 */ /* 0x001fca00078e0004 */
[----:B------:R-:W2:Y:S04]  /*03d0*/  LDG.E R7, desc[UR6][R4.64] ;  /* 0x0000000604077981 */ /* 0x000ea8000c1e1900 */
[----:B------:R-:W2:Y:S04]  /*03e0*/  LDG.E R6, desc[UR6][R4.64+0x4] ;  /* 0x0000040604067981 */ /* 0x000ea8000c1e1900 */
[----:B------:R-:W3:Y:S04]  /*03f0*/  LDG.E R9, desc[UR6][R4.64+0x8] ;  /* 0x0000080604097981 */ /* 0x000ee8000c1e1900 */
[----:B------:R-:W3:Y:S04]  /*0400*/  LDG.E R8, desc[UR6][R4.64+0xc] ;  /* 0x00000c0604087981 */ /* 0x000ee8000c1e1900 */
[----:B------:R-:W4:Y:S04]  /*0410*/  LDG.E R11, desc[UR6][R4.64+0x10] ;  /* 0x00001006040b7981 */ /* 0x000f28000c1e1900 */
[----:B------:R-:W4:Y:S04]  /*0420*/  LDG.E R10, desc[UR6][R4.64+0x14] ;  /* 0x00001406040a7981 */ /* 0x000f28000c1e1900 */
[----:B------:R-:W5:Y:S04]  /*0430*/  LDG.E R13, desc[UR6][R4.64+0x18] ;  /* 0x00001806040d7981 */ /* 0x000f68000c1e1900 */
[----:B------:R-:W5:Y:S01]  /*0440*/  LDG.E R12, desc[UR6][R4.64+0x1c] ;  /* 0x00001c06040c7981 */ /* 0x000f62000c1e1900 */
[----:B------:R-:W-:Y:S01]  /*0450*/  VIADD R3, R3, 0x8 ;  /* 0x0000000803037836 */ /* 0x000fe20000000000 */
[----:B--2---:R-:W-:-:S04]  /*0460*/  IADD3 R6, PT, PT, R6, R7, R0 ;  /* 0x0000000706067210 */ /* 0x004fc80007ffe000 */
[----:B---3--:R-:W-:-:S04]  /*0470*/  IADD3 R6, PT, PT, R8, R9, R6 ;  /* 0x0000000908067210 */ /* 0x008fc80007ffe006 */
[----:B----4-:R-:W-:-:S04]  /*0480*/  IADD3 R6, PT, PT, R10, R11, R6 ;  /* 0x0000000b0a067210 */ /* 0x010fc80007ffe006 */
[----:B-----5:R-:W-:-:S07]  /*0490*/  IADD3 R0, PT, PT, R12, R13, R6 ;  /* 0x0000000d0c007210 */ /* 0x020fce0007ffe006 */
.L_x_6:
[----:B------:R-:W-:Y:S05]  /*04a0*/  BSYNC.RECONVERGENT B1 ;  /* 0x0000000000017941 */ /* 0x000fea0003800200 */
.L_x_5:
        /* <DEDUP_REMOVED lines=11> */
[----:B------:R-:W3:Y:S01]  /*0560*/  LDG.E R10, desc[UR6][R4.64+0xc] ;  /* 0x00000c06040a7981 */ /* 0x000ee2000c1e1900 */
[----:B------:R-:W-:Y:S01]  /*0570*/  VIADD R3, R3, 0x4 ;  /* 0x0000000403037836 */ /* 0x000fe20000000000 */
[----:B--2---:R-:W-:-:S04]  /*0580*/  IADD3 R0, PT, PT, R8, R7, R0 ;  /* 0x0000000708007210 */ /* 0x004fc80007ffe000 */
[----:B---3--:R-:W-:-:S07]  /*0590*/  IADD3 R0, PT, PT, R10, R9, R0 ;  /* 0x000000090a007210 */ /* 0x008fce0007ffe000 */
.L_x_8:
[----:B------:R-:W-:Y:S05]  /*05a0*/  BSYNC.RECONVERGENT B1 ;  /* 0x0000000000017941 */ /* 0x000fea0003800200 */
.L_x_7:
[----:B------:R-:W-:Y:S05]  /*05b0*/  @!P1 BRA `(.L_x_1) ;  /* 0x0000000000289947 */ /* 0x000fea0003800000 */
[----:B------:R-:W0:Y:S01]  /*05c0*/  LDC.64 R4, c[0x0][0x388] ;  /* 0x0000e200ff047b82 */ /* 0x000e220000000a00 */
[----:B------:R-:W-:Y:S02]  /*05d0*/  IMAD.MOV R6, RZ, RZ, -R6 ;  /* 0x000000ffff067224 */ /* 0x000fe400078e0a06 */
[----:B0-----:R-:W-:-:S07]  /*05e0*/  IMAD.WIDE.U32 R4, R3, 0x4, R4 ;  /* 0x0000000403047825 */ /* 0x001fce00078e0004 */
.L_x_9:
[----:B------:R0:W2:Y:S01]  /*05f0*/  LDG.E R3, desc[UR6][R4.64] ;  /* 0x0000000604037981 */ /* 0x0000a2000c1e1900 */
[----:B------:R-:W-:-:S05]  /*0600*/  VIADD R6, R6, 0x1 ;  /* 0x0000000106067836 */ /* 0x000fca0000000000 */
[----:B------:R-:W-:Y:S02]  /*0610*/  ISETP.NE.AND P0, PT, R6, RZ, PT ;  /* 0x000000ff0600720c */ /* 0x000fe40003f05270 */
[----:B0-----:R-:W-:-:S05]  /*0620*/  IADD3 R4, P1, PT, R4, 0x4, RZ ;  /* 0x0000000404047810 */ /* 0x001fca0007f3e0ff */
[----:B------:R-:W-:Y:S02]  /*0630*/  IMAD.X R5, RZ, RZ, R5, P1 ;  /* 0x000000ffff057224 */ /* 0x000fe400008e0605 */
[----:B--2---:R-:W-:-:S04]  /*0640*/  IMAD.IADD R0, R3, 0x1, R0 ;  /* 0x0000000103007824 */ /* 0x004fc800078e0200 */
[----:B------:R-:W-:Y:S05]  /*0650*/  @P0 BRA `(.L_x_9) ;  /* 0xfffffffc00e40947 */ /* 0x000fea000383ffff */
.L_x_1:
[----:B------:R-:W-:Y:S05]  /*0660*/  BSYNC.RECONVERGENT B0 ;  /* 0x0000000000007941 */ /* 0x000fea0003800200 */
.L_x_0:
[----:B------:R-:W0:Y:S02]  /*0670*/  LDC.64 R4, c[0x0][0x388] ;  /* 0x0000e200ff047b82 */ /* 0x000e240000000a00 */
[----:B0-----:R-:W-:-:S05]  /*0680*/  IMAD.WIDE.U32 R4, R2, 0x4, R4 ;  /* 0x0000000402047825 */ /* 0x001fca00078e0004 */
[----:B------:R-:W2:Y:S02]  /*0690*/  LDG.E R3, desc[UR6][R4.64] ;  /* 0x0000000604037981 */ /* 0x000ea4000c1e1900 */
[----:B--2---:R-:W-:-:S13]  /*06a0*/  ISETP.GE.AND P0, PT, R3, 0x1, PT ;  /* 0x000000010300780c */ /* 0x004fda0003f06270 */
[----:B------:R-:W-:Y:S05]  /*06b0*/  @!P0 EXIT ;  /* 0x000000000000894d */ /* 0x000fea0003800000 */
[----:B------:R-:W0:Y:S02]  /*06c0*/  LDCU.64 UR4, c[0x0][0x380] ;  /* 0x00007000ff0477ac */ /* 0x000e240008000a00 */
[----:B0-----:R-:W-:-:S05]  /*06d0*/  IADD3 R2, P0, PT, R2, UR4, RZ ;  /* 0x0000000402027c10 */ /* 0x001fca000ff1e0ff */
[----:B------:R-:W-:Y:S01]  /*06e0*/  IMAD.X R3, RZ, RZ, UR5, P0 ;  /* 0x00000005ff037e24 */ /* 0x000fe200080e06ff */
[----:B------:R-:W0:Y:S04]  /*06f0*/  LDCU.64 UR4, c[0x0][0x390] ;  /* 0x00007200ff0477ac */ /* 0x000e280008000a00 */
[----:B------:R1:W5:Y:S01]  /*0700*/  LDG.E.U8 R7, desc[UR6][R2.64] ;  /* 0x0000000602077981 */ /* 0x000362000c1e1100 */
[----:B------:R-:W-:-:S07]  /*0710*/  IMAD.MOV.U32 R6, RZ, RZ, R0 ;  /* 0x000000ffff067224 */ /* 0x000fce00078e0000 */
.L_x_10:
[----:B01----:R-:W-:-:S04]  /*0720*/  IADD3 R2, P0, PT, R6, UR4, RZ ;  /* 0x0000000406027c10 */ /* 0x003fc8000ff1e0ff */
[----:B------:R-:W-:-:S05]  /*0730*/  LEA.HI.X.SX32 R3, R6, UR5, 0x1, P0 ;  /* 0x0000000506037c11 */ /* 0x000fca00080f0eff */
[----:B-----5:R2:W-:Y:S04]  /*0740*/  STG.E.U8 desc[UR6][R2.64], R7 ;  /* 0x0000000702007986 */ /* 0x0205e8000c101106 */
[----:B------:R-:W3:Y:S01]  /*0750*/  LDG.E R9, desc[UR6][R4.64] ;  /* 0x0000000604097981 */ /* 0x000ee2000c1e1900 */
[----:B------:R-:W-:Y:S02]  /*0760*/  VIADD R6, R6, 0x1 ;  /* 0x0000000106067836 */ /* 0x000fe40000000000 */
[----:B---3--:R-:W-:-:S05]  /*0770*/  IMAD.IADD R9, R9, 0x1, R0 ;  /* 0x0000000109097824 */ /* 0x008fca00078e0200 */
[----:B------:R-:W-:-:S13]  /*0780*/  ISETP.GE.AND P0, PT, R6, R9, PT ;  /* 0x000000090600720c */ /* 0x000fda0003f06270 */
[----:B--2---:R-:W-:Y:S05]  /*0790*/  @!P0 BRA `(.L_x_10) ;  /* 0xfffffffc00e08947 */ /* 0x004fea000383ffff */
[----:B------:R-:W-:Y:S05]  /*07a0*/  EXIT ;  /* 0x000000000000794d */ /* 0x000fea0003800000 */
.L_x_11:
[----:B------:R-:W-:-:S00]  /*07b0*/  BRA `(.L_x_11) ;  /* 0xfffffffc00fc7947 */ /* 0x000fc0000383ffff */
[----:B------:R-:W-:-:S00]  /*07c0*/  NOP ;  /* 0x0000000000007918 */ /* 0x000fc00000000000 */
        /* <DEDUP_REMOVED lines=11> */
.L_x_12:


//--------------------- .nv.shared.reserved.0     --------------------------
	.section	.nv.shared.reserved.0,"aw",@nobits
	.weak		__nv_reservedSMEM_offset_0_alias
	.size		__nv_reservedSMEM_offset_0_alias, 0, 64
	.other		__nv_reservedSMEM_offset_0_alias,@"STO_CUDA_RESERVED_SHARED STV_DEFAULT"
__nv_reservedSMEM_offset_0_alias:
	.zero		0
	.zero		64


//--------------------- .nv.constant0._Z15matrixOperationPcPiS_ --------------------------
	.section	.nv.constant0._Z15matrixOperationPcPiS_,"a",@progbits
	.sectionflags	@""
	.align	4
.nv.constant0._Z15matrixOperationPcPiS_:
	.zero		920


//--------------------- SYMBOLS --------------------------

	.type		.nv.reservedSmem.offset0,@object
	.size		.nv.reservedSmem.offset0,0x4
